//
// Generated by NVIDIA NVVM Compiler
//
// Compiler Build ID: CL-36424714
// Cuda compilation tools, release 13.0, V13.0.88
// Based on NVVM 20.0.0
//

.version 9.0
.target sm_100
.address_size 64

	// .globl	_Z10bitreversePv

.visible .entry _Z10bitreversePv(
	.param .u64 .ptr .align 1 _Z10bitreversePv_param_0
)
{
	.reg .b32 	%r<18>;
	.reg .b64 	%rd<5>;

	ld.param.u64 	%rd1, [_Z10bitreversePv_param_0];
	cvta.to.global.u64 	%rd2, %rd1;
	mov.u32 	%r1, %tid.x;
	mul.wide.u32 	%rd3, %r1, 4;
	add.s64 	%rd4, %rd2, %rd3;
	ld.global.u32 	%r2, [%rd4];
	shr.u32 	%r3, %r2, 4;
	and.b32  	%r4, %r3, 252645135;
	shl.b32 	%r5, %r2, 4;
	and.b32  	%r6, %r5, -252645136;
	or.b32  	%r7, %r4, %r6;
	shr.u32 	%r8, %r7, 2;
	and.b32  	%r9, %r8, 858993459;
	shl.b32 	%r10, %r7, 2;
	and.b32  	%r11, %r10, -858993460;
	or.b32  	%r12, %r9, %r11;
	shr.u32 	%r13, %r12, 1;
	and.b32  	%r14, %r13, 1431655765;
	shl.b32 	%r15, %r12, 1;
	and.b32  	%r16, %r15, -1431655766;
	or.b32  	%r17, %r14, %r16;
	st.global.u32 	[%rd4], %r17;
	ret;

}
	// .globl	_Z3addPiS_S_
.visible .entry _Z3addPiS_S_(
	.param .u64 .ptr .align 1 _Z3addPiS_S__param_0,
	.param .u64 .ptr .align 1 _Z3addPiS_S__param_1,
	.param .u64 .ptr .align 1 _Z3addPiS_S__param_2
)
{
	.reg .b32 	%r<5>;
	.reg .b64 	%rd<11>;

	ld.param.u64 	%rd1, [_Z3addPiS_S__param_0];
	ld.param.u64 	%rd2, [_Z3addPiS_S__param_1];
	ld.param.u64 	%rd3, [_Z3addPiS_S__param_2];
	cvta.to.global.u64 	%rd4, %rd3;
	cvta.to.global.u64 	%rd5, %rd2;
	cvta.to.global.u64 	%rd6, %rd1;
	mov.u32 	%r1, %ctaid.x;
	mul.wide.u32 	%rd7, %r1, 4;
	add.s64 	%rd8, %rd6, %rd7;
	ld.global.u32 	%r2, [%rd8];
	add.s64 	%rd9, %rd5, %rd7;
	ld.global.u32 	%r3, [%rd9];
	add.s32 	%r4, %r3, %r2;
	add.s64 	%rd10, %rd4, %rd7;
	st.global.u32 	[%rd10], %r4;
	ret;

}


// ===== COMPILED SASS (sm_100) =====

	.target	sm_100

	.elftype	@"ET_EXEC"


//--------------------- .note.nv.tkinfo           --------------------------
	.section	.note.nv.tkinfo,"",@"SHT_NOTE"
	.sectionflags	@"SHF_NOTE_NV_TKINFO"
	.tkinfo
        /*0018*/ 	.word	0x00000002
        /*0030*/ 	.string	""
        /*0030*/ 	.string	"ptxas"
        /*0030*/ 	.string	"Cuda compilation tools, release 13.0, V13.0.88"
        /*0030*/ 	.string	"Build cuda_13.0.r13.0/compiler.36424714_0"
        /*0030*/ 	.string	"-arch sm_100 -m 64 "



//--------------------- .note.nv.cuinfo           --------------------------
	.section	.note.nv.cuinfo,"",@"SHT_NOTE"
	.sectionflags	@"SHF_NOTE_NV_CUINFO"
        /*0018*/ 	.short	0x0002
        /*001a*/ 	.short	0x0064
        /*001c*/ 	.short	0x0082
	.zero		2


//--------------------- .nv.info                  --------------------------
	.section	.nv.info,"",@"SHT_CUDA_INFO"
	.align	4


	//----- nvinfo : EIATTR_REGCOUNT
	.align		4
        /*0000*/ 	.byte	0x04, 0x2f
        /*0002*/ 	.short	(.L_1 - .L_0)
	.align		4
.L_0:
        /*0004*/ 	.word	index@(_Z10bitreversePv)
        /*0008*/ 	.word	0x00000008


	//----- nvinfo : EIATTR_FRAME_SIZE
	.align		4
.L_1:
        /*000c*/ 	.byte	0x04, 0x11
        /*000e*/ 	.short	(.L_3 - .L_2)
	.align		4
.L_2:
        /*0010*/ 	.word	index@(_Z10bitreversePv)
        /*0014*/ 	.word	0x00000000


	//----- nvinfo : EIATTR_REGCOUNT
	.align		4
.L_3:
        /*0018*/ 	.byte	0x04, 0x2f
        /*001a*/ 	.short	(.L_5 - .L_4)
	.align		4
.L_4:
        /*001c*/ 	.word	index@(_Z3addPiS_S_)
        /*0020*/ 	.word	0x0000000c


	//----- nvinfo : EIATTR_FRAME_SIZE
	.align		4
.L_5:
        /*0024*/ 	.byte	0x04, 0x11
        /*0026*/ 	.short	(.L_7 - .L_6)
	.align		4
.L_6:
        /*0028*/ 	.word	index@(_Z3addPiS_S_)
        /*002c*/ 	.word	0x00000000


	//----- nvinfo : EIATTR_MIN_STACK_SIZE
	.align		4
.L_7:
        /*0030*/ 	.byte	0x04, 0x12
        /*0032*/ 	.short	(.L_9 - .L_8)
	.align		4
.L_8:
        /*0034*/ 	.word	index@(_Z3addPiS_S_)
        /*0038*/ 	.word	0x00000000


	//----- nvinfo : EIATTR_MIN_STACK_SIZE
	.align		4
.L_9:
        /*003c*/ 	.byte	0x04, 0x12
        /*003e*/ 	.short	(.L_11 - .L_10)
	.align		4
.L_10:
        /*0040*/ 	.word	index@(_Z10bitreversePv)
        /*0044*/ 	.word	0x00000000
.L_11:


//--------------------- .nv.compat                --------------------------
	.section	.nv.compat,"",@"SHT_CUDA_COMPAT_INFO"
	.align	4
        /*0000*/ 	.byte	0x02, 0x09, 0x00, 0x00, 0x02, 0x02, 0x01, 0x00, 0x02, 0x05, 0x05, 0x00, 0x03, 0x07, 0x01, 0x01
        /*0010*/ 	.byte	0x02, 0x03, 0x00, 0x00, 0x02, 0x06, 0x01, 0x00, 0x04, 0x0b, 0x08, 0x00, 0x09, 0x00, 0x00, 0x00
        /*0020*/ 	.byte	0x00, 0x00, 0x00, 0x00


//--------------------- .nv.info._Z3addPiS_S_     --------------------------
	.section	.nv.info._Z3addPiS_S_,"",@"SHT_CUDA_INFO"
	.sectionflags	@""
	.align	4


	//----- nvinfo : EIATTR_CUDA_API_VERSION
	.align		4
        /*0000*/ 	.byte	0x04, 0x37
        /*0002*/ 	.short	(.L_13 - .L_12)
.L_12:
        /*0004*/ 	.word	0x00000082


	//----- nvinfo : EIATTR_KPARAM_INFO
	.align		4
.L_13:
        /*0008*/ 	.byte	0x04, 0x17
        /*000a*/ 	.short	(.L_15 - .L_14)
.L_14:
        /*000c*/ 	.word	0x00000000
        /*0010*/ 	.short	0x0002
        /*0012*/ 	.short	0x0010
        /*0014*/ 	.byte	0x00, 0xf5, 0x21, 0x00


	//----- nvinfo : EIATTR_KPARAM_INFO
	.align		4
.L_15:
        /*0018*/ 	.byte	0x04, 0x17
        /*001a*/ 	.short	(.L_17 - .L_16)
.L_16:
        /*001c*/ 	.word	0x00000000
        /*0020*/ 	.short	0x0001
        /*0022*/ 	.short	0x0008
        /*0024*/ 	.byte	0x00, 0xf5, 0x21, 0x00


	//----- nvinfo : EIATTR_KPARAM_INFO
	.align		4
.L_17:
        /*0028*/ 	.byte	0x04, 0x17
        /*002a*/ 	.short	(.L_19 - .L_18)
.L_18:
        /*002c*/ 	.word	0x00000000
        /*0030*/ 	.short	0x0000
        /*0032*/ 	.short	0x0000
        /*0034*/ 	.byte	0x00, 0xf5, 0x21, 0x00


	//----- nvinfo : EIATTR_SPARSE_MMA_MASK
	.align		4
.L_19:
        /*0038*/ 	.byte	0x03, 0x50
        /*003a*/ 	.short	0x0000


	//----- nvinfo : EIATTR_MAXREG_COUNT
	.align		4
        /*003c*/ 	.byte	0x03, 0x1b
        /*003e*/ 	.short	0x00ff


	//----- nvinfo : EIATTR_MERCURY_ISA_VERSION
	.align		4
        /*0040*/ 	.byte	0x03, 0x5f
        /*0042*/ 	.short	0x0101


	//----- nvinfo : EIATTR_VRC_CTA_INIT_COUNT
	.align		4
        /*0044*/ 	.byte	0x02, 0x4a
	.zero		1
	.zero		1


	//----- nvinfo : EIATTR_EXIT_INSTR_OFFSETS
	.align		4
        /*0048*/ 	.byte	0x04, 0x1c
        /*004a*/ 	.short	(.L_21 - .L_20)


	//   ....[0]....
.L_20:
        /*004c*/ 	.word	0x000000d0


	//----- nvinfo : EIATTR_CBANK_PARAM_SIZE
	.align		4
.L_21:
        /*0050*/ 	.byte	0x03, 0x19
        /*0052*/ 	.short	0x0018


	//----- nvinfo : EIATTR_PARAM_CBANK
	.align		4
        /*0054*/ 	.byte	0x04, 0x0a
        /*0056*/ 	.short	(.L_23 - .L_22)
	.align		4
.L_22:
        /*0058*/ 	.word	index@(.nv.constant0._Z3addPiS_S_)
        /*005c*/ 	.short	0x0380
        /*005e*/ 	.short	0x0018


	//----- nvinfo : EIATTR_SW_WAR
	.align		4
.L_23:
        /*0060*/ 	.byte	0x04, 0x36
        /*0062*/ 	.short	(.L_25 - .L_24)
.L_24:
        /*0064*/ 	.word	0x00000008
.L_25:


//--------------------- .nv.info._Z10bitreversePv --------------------------
	.section	.nv.info._Z10bitreversePv,"",@"SHT_CUDA_INFO"
	.sectionflags	@""
	.align	4


	//----- nvinfo : EIATTR_CUDA_API_VERSION
	.align		4
        /*0000*/ 	.byte	0x04, 0x37
        /*0002*/ 	.short	(.L_27 - .L_26)
.L_26:
        /*0004*/ 	.word	0x00000082


	//----- nvinfo : EIATTR_KPARAM_INFO
	.align		4
.L_27:
        /*0008*/ 	.byte	0x04, 0x17
        /*000a*/ 	.short	(.L_29 - .L_28)
.L_28:
        /*000c*/ 	.word	0x00000000
        /*0010*/ 	.short	0x0000
        /*0012*/ 	.short	0x0000
        /*0014*/ 	.byte	0x00, 0xf5, 0x21, 0x00


	//----- nvinfo : EIATTR_SPARSE_MMA_MASK
	.align		4
.L_29:
        /*0018*/ 	.byte	0x03, 0x50
        /*001a*/ 	.short	0x0000


	//----- nvinfo : EIATTR_MAXREG_COUNT
	.align		4
        /*001c*/ 	.byte	0x03, 0x1b
        /*001e*/ 	.short	0x00ff


	//----- nvinfo : EIATTR_MERCURY_ISA_VERSION
	.align		4
        /*0020*/ 	.byte	0x03, 0x5f
        /*0022*/ 	.short	0x0101


	//----- nvinfo : EIATTR_VRC_CTA_INIT_COUNT
	.align		4
        /*0024*/ 	.byte	0x02, 0x4a
	.zero		1
	.zero		1


	//----- nvinfo : EIATTR_EXIT_INSTR_OFFSETS
	.align		4
        /*0028*/ 	.byte	0x04, 0x1c
        /*002a*/ 	.short	(.L_31 - .L_30)


	//   ....[0]....
.L_30:
        /*002c*/ 	.word	0x00000130


	//----- nvinfo : EIATTR_CBANK_PARAM_SIZE
	.align		4
.L_31:
        /*0030*/ 	.byte	0x03, 0x19
        /*0032*/ 	.short	0x0008


	//----- nvinfo : EIATTR_PARAM_CBANK
	.align		4
        /*0034*/ 	.byte	0x04, 0x0a
        /*0036*/ 	.short	(.L_33 - .L_32)
	.align		4
.L_32:
        /*0038*/ 	.word	index@(.nv.constant0._Z10bitreversePv)
        /*003c*/ 	.short	0x0380
        /*003e*/ 	.short	0x0008


	//----- nvinfo : EIATTR_SW_WAR
	.align		4
.L_33:
        /*0040*/ 	.byte	0x04, 0x36
        /*0042*/ 	.short	(.L_35 - .L_34)
.L_34:
        /*0044*/ 	.word	0x00000008
.L_35:


//--------------------- .nv.callgraph             --------------------------
	.section	.nv.callgraph,"",@"SHT_CUDA_CALLGRAPH"
	.align	4
	.sectionentsize	8
	.align		4
        /*0000*/ 	.word	0x00000000
	.align		4
        /*0004*/ 	.word	0xffffffff
	.align		4
        /*0008*/ 	.word	0x00000000
	.align		4
        /*000c*/ 	.word	0xfffffffe
	.align		4
        /*0010*/ 	.word	0x00000000
	.align		4
        /*0014*/ 	.word	0xfffffffd
	.align		4
        /*0018*/ 	.word	0x00000000
	.align		4
        /*001c*/ 	.word	0xfffffffc


//--------------------- .text._Z3addPiS_S_        --------------------------
	.section	.text._Z3addPiS_S_,"ax",@progbits
	.align	128
        .global         _Z3addPiS_S_
        .type           _Z3addPiS_S_,@function
        .size           _Z3addPiS_S_,(.L_x_2 - _Z3addPiS_S_)
        .other          _Z3addPiS_S_,@"STO_CUDA_ENTRY STV_DEFAULT"
_Z3addPiS_S_:
.text._Z3addPiS_S_:
[----:B------:R-:W-:Y:S01]  /*0000*/  LDC R1, c[0x0][0x37c] ;  /* 0x0000df00ff017b82 */ /* 0x000fe20000000800 */
[----:B------:R-:W0:Y:S07]  /*0010*/  S2R R9, SR_CTAID.X ;  /* 0x0000000000097919 */ /* 0x000e2e0000002500 */
[----:B------:R-:W0:Y:S01]  /*0020*/  LDC.64 R2, c[0x0][0x380] ;  /* 0x0000e000ff027b82 */ /* 0x000e220000000a00 */
[----:B------:R-:W1:Y:S07]  /*0030*/  LDCU.64 UR4, c[0x0][0x358] ;  /* 0x00006b00ff0477ac */ /* 0x000e6e0008000a00 */
[----:B------:R-:W2:Y:S08]  /*0040*/  LDC.64 R4, c[0x0][0x388] ;  /* 0x0000e200ff047b82 */ /* 0x000eb00000000a00 */
[----:B------:R-:W3:Y:S01]  /*0050*/  LDC.64 R6, c[0x0][0x390] ;  /* 0x0000e400ff067b82 */ /* 0x000ee20000000a00 */
[----:B0-----:R-:W-:-:S04]  /*0060*/  IMAD.WIDE.U32 R2, R9, 0x4, R2 ;  /* 0x0000000409027825 */ /* 0x001fc800078e0002 */
[C---:B--2---:R-:W-:Y:S02]  /*0070*/  IMAD.WIDE.U32 R4, R9.reuse, 0x4, R4 ;  /* 0x0000000409047825 */ /* 0x044fe400078e0004 */
[----:B-1----:R-:W2:Y:S04]  /*0080*/  LDG.E R2, desc[UR4][R2.64] ;  /* 0x0000000402027981 */ /* 0x002ea8000c1e1900 */
[----:B------:R-:W2:Y:S01]  /*0090*/  LDG.E R5, desc[UR4][R4.64] ;  /* 0x0000000404057981 */ /* 0x000ea2000c1e1900 */
[----:B---3--:R-:W-:Y:S01]  /*00a0*/  IMAD.WIDE.U32 R6, R9, 0x4, R6 ;  /* 0x0000000409067825 */ /* 0x008fe200078e0006 */
[----:B--2---:R-:W-:-:S05]  /*00b0*/  IADD3 R9, PT, PT, R2, R5, RZ ;  /* 0x0000000502097210 */ /* 0x004fca0007ffe0ff */
[----:B------:R-:W-:Y:S01]  /*00c0*/  STG.E desc[UR4][R6.64], R9 ;  /* 0x0000000906007986 */ /* 0x000fe2000c101904 */
[----:B------:R-:W-:Y:S05]  /*00d0*/  EXIT ;  /* 0x000000000000794d */ /* 0x000fea0003800000 */
.L_x_0:
[----:B------:R-:W-:-:S00]  /*00e0*/  BRA `(.L_x_0) ;  /* 0xfffffffc00fc7947 */ /* 0x000fc0000383ffff */
[----:B------:R-:W-:-:S00]  /*00f0*/  NOP ;  /* 0x0000000000007918 */ /* 0x000fc00000000000 */
        /* <DEDUP_REMOVED lines=8> */
.L_x_2:


//--------------------- .text._Z10bitreversePv    --------------------------
	.section	.text._Z10bitreversePv,"ax",@progbits
	.align	128
        .global         _Z10bitreversePv
        .type           _Z10bitreversePv,@function
        .size           _Z10bitreversePv,(.L_x_3 - _Z10bitreversePv)
        .other          _Z10bitreversePv,@"STO_CUDA_ENTRY STV_DEFAULT"
_Z10bitreversePv:
.text._Z10bitreversePv:
[----:B------:R-:W-:Y:S01]  /*0000*/  LDC R1, c[0x0][0x37c] ;  /* 0x0000df00ff017b82 */ /* 0x000fe20000000800 */
[----:B------:R-:W0:Y:S07]  /*0010*/  S2R R5, SR_TID.X ;  /* 0x0000000000057919 */ /* 0x000e2e0000002100 */
[----:B------:R-:W0:Y:S01]  /*0020*/  LDC.64 R2, c[0x0][0x380] ;  /* 0x0000e000ff027b82 */ /* 0x000e220000000a00 */
[----:B------:R-:W1:Y:S01]  /*0030*/  LDCU.64 UR4, c[0x0][0x358] ;  /* 0x00006b00ff0477ac */ /* 0x000e620008000a00 */
[----:B0-----:R-:W-:-:S05]  /*0040*/  IMAD.WIDE.U32 R2, R5, 0x4, R2 ;  /* 0x0000000405027825 */ /* 0x001fca00078e0002 */
[----:B-1----:R-:W2:Y:S02]  /*0050*/  LDG.E R0, desc[UR4][R2.64] ;  /* 0x0000000402007981 */ /* 0x002ea4000c1e1900 */
[----:B--2---:R-:W-:Y:S01]  /*0060*/  SHF.R.U32.HI R4, RZ, 0x4, R0 ;  /* 0x00000004ff047819 */ /* 0x004fe20000011600 */
[----:B------:R-:W-:-:S03]  /*0070*/  IMAD.SHL.U32 R5, R0, 0x10, RZ ;  /* 0x0000001000057824 */ /* 0x000fc600078e00ff */
[----:B------:R-:W-:-:S04]  /*0080*/  LOP3.LUT R4, R4, 0xf0f0f0f, RZ, 0xc0, !PT ;  /* 0x0f0f0f0f04047812 */ /* 0x000fc800078ec0ff */
[----:B------:R-:W-:-:S04]  /*0090*/  LOP3.LUT R4, R4, 0xf0f0f0f0, R5, 0xf8, !PT ;  /* 0xf0f0f0f004047812 */ /* 0x000fc800078ef805 */
[----:B------:R-:W-:Y:S01]  /*00a0*/  SHF.R.U32.HI R0, RZ, 0x2, R4 ;  /* 0x00000002ff007819 */ /* 0x000fe20000011604 */
[----:B------:R-:W-:-:S03]  /*00b0*/  IMAD.SHL.U32 R5, R4, 0x4, RZ ;  /* 0x0000000404057824 */ /* 0x000fc600078e00ff */
[----:B------:R-:W-:-:S04]  /*00c0*/  LOP3.LUT R0, R0, 0x33333333, RZ, 0xc0, !PT ;  /* 0x3333333300007812 */ /* 0x000fc800078ec0ff */
[----:B------:R-:W-:-:S04]  /*00d0*/  LOP3.LUT R0, R0, 0xcccccccc, R5, 0xf8, !PT ;  /* 0xcccccccc00007812 */ /* 0x000fc800078ef805 */
[----:B------:R-:W-:Y:S01]  /*00e0*/  SHF.R.U32.HI R4, RZ, 0x1, R0 ;  /* 0x00000001ff047819 */ /* 0x000fe20000011600 */
[----:B------:R-:W-:-:S03]  /*00f0*/  IMAD.SHL.U32 R5, R0, 0x2, RZ ;  /* 0x0000000200057824 */ /* 0x000fc600078e00ff */
[----:B------:R-:W-:-:S04]  /*0100*/  LOP3.LUT R4, R4, 0x55555555, RZ, 0xc0, !PT ;  /* 0x5555555504047812 */ /* 0x000fc800078ec0ff */
[----:B------:R-:W-:-:S05]  /*0110*/  LOP3.LUT R5, R4, 0xaaaaaaaa, R5, 0xf8, !PT ;  /* 0xaaaaaaaa04057812 */ /* 0x000fca00078ef805 */
[----:B------:R-:W-:Y:S01]  /*0120*/  STG.E desc[UR4][R2.64], R5 ;  /* 0x0000000502007986 */ /* 0x000fe2000c101904 */
[----:B------:R-:W-:Y:S05]  /*0130*/  EXIT ;  /* 0x000000000000794d */ /* 0x000fea0003800000 */
.L_x_1:
        /* <DEDUP_REMOVED lines=12> */
.L_x_3:


//--------------------- .nv.shared.reserved.0     --------------------------
	.section	.nv.shared.reserved.0,"aw",@nobits
	.weak		__nv_reservedSMEM_offset_0_alias
	.size		__nv_reservedSMEM_offset_0_alias, 0, 64
	.other		__nv_reservedSMEM_offset_0_alias,@"STO_CUDA_RESERVED_SHARED STV_DEFAULT"
__nv_reservedSMEM_offset_0_alias:
	.zero		0
	.zero		64


//--------------------- .nv.constant0._Z3addPiS_S_ --------------------------
	.section	.nv.constant0._Z3addPiS_S_,"a",@progbits
	.sectionflags	@""
	.align	4
.nv.constant0._Z3addPiS_S_:
	.zero		920


//--------------------- .nv.constant0._Z10bitreversePv --------------------------
	.section	.nv.constant0._Z10bitreversePv,"a",@progbits
	.sectionflags	@""
	.align	4
.nv.constant0._Z10bitreversePv:
	.zero		904


//--------------------- SYMBOLS --------------------------

	.type		.nv.reservedSmem.offset0,@object
	.size		.nv.reservedSmem.offset0,0x4
